	.headerflags	@"EF_CUDA_TEXMODE_UNIFIED EF_CUDA_64BIT_ADDRESS EF_CUDA_ACCELERATORS EF_CUDA_SM90 EF_CUDA_VIRTUAL_SM(EF_CUDA_SM90)"
	.elftype	@"ET_EXEC"


//--------------------- .nv.info                  --------------------------
	.section	.nv.info,"",@"SHT_CUDA_INFO"
	.align	4


	//----- nvinfo : EIATTR_REGCOUNT
	.align		4
        /*0000*/ 	.byte	0x04, 0x2f
        /*0002*/ 	.short	(.L_1 - .L_0)
	.align		4
.L_0:
        /*0004*/ 	.word	index@(triton_poi_fused_mul_sigmoid_0)
        /*0008*/ 	.word	0x0000000e


	//----- nvinfo : EIATTR_MIN_STACK_SIZE
	.align		4
.L_1:
        /*000c*/ 	.byte	0x04, 0x12
        /*000e*/ 	.short	(.L_3 - .L_2)
	.align		4
.L_2:
        /*0010*/ 	.word	index@(triton_poi_fused_mul_sigmoid_0)
        /*0014*/ 	.word	0x00000000


	//----- nvinfo : EIATTR_FRAME_SIZE
	.align		4
.L_3:
        /*0018*/ 	.byte	0x04, 0x11
        /*001a*/ 	.short	(.L_5 - .L_4)
	.align		4
.L_4:
        /*001c*/ 	.word	index@(triton_poi_fused_mul_sigmoid_0)
        /*0020*/ 	.word	0x00000000


	//----- nvinfo : EIATTR_MIN_STACK_SIZE
	.align		4
.L_5:
        /*0024*/ 	.byte	0x04, 0x12
        /*0026*/ 	.short	(.L_7 - .L_6)
	.align		4
.L_6:
        /*0028*/ 	.word	index@(triton_poi_fused_mul_sigmoid_0)
        /*002c*/ 	.word	0x00000000
.L_7:


//--------------------- .nv.info.triton_poi_fused_mul_sigmoid_0 --------------------------
	.section	.nv.info.triton_poi_fused_mul_sigmoid_0,"",@"SHT_CUDA_INFO"
	.sectionflags	@""
	.align	4


	//----- nvinfo : EIATTR_CUDA_API_VERSION
	.align		4
        /*0000*/ 	.byte	0x04, 0x37
        /*0002*/ 	.short	(.L_9 - .L_8)
.L_8:
        /*0004*/ 	.word	0x0000007c


	//----- nvinfo : EIATTR_KPARAM_INFO
	.align		4
.L_9:
        /*0008*/ 	.byte	0x04, 0x17
        /*000a*/ 	.short	(.L_11 - .L_10)
.L_10:
        /*000c*/ 	.word	0x00000000
        /*0010*/ 	.short	0x0002
        /*0012*/ 	.short	0x0010
        /*0014*/ 	.byte	0x00, 0xf0, 0x11, 0x00


	//----- nvinfo : EIATTR_KPARAM_INFO
	.align		4
.L_11:
        /*0018*/ 	.byte	0x04, 0x17
        /*001a*/ 	.short	(.L_13 - .L_12)
.L_12:
        /*001c*/ 	.word	0x00000000
        /*0020*/ 	.short	0x0001
        /*0022*/ 	.short	0x0008
        /*0024*/ 	.byte	0x00, 0xf4, 0x21, 0x00


	//----- nvinfo : EIATTR_KPARAM_INFO
	.align		4
.L_13:
        /*0028*/ 	.byte	0x04, 0x17
        /*002a*/ 	.short	(.L_15 - .L_14)
.L_14:
        /*002c*/ 	.word	0x00000000
        /*0030*/ 	.short	0x0000
        /*0032*/ 	.short	0x0000
        /*0034*/ 	.byte	0x00, 0xf4, 0x21, 0x00


	//----- nvinfo : EIATTR_SPARSE_MMA_MASK
	.align		4
.L_15:
        /*0038*/ 	.byte	0x03, 0x50
        /*003a*/ 	.short	0x0000


	//----- nvinfo : EIATTR_MAXREG_COUNT
	.align		4
        /*003c*/ 	.byte	0x03, 0x1b
        /*003e*/ 	.short	0x00ff


	//----- nvinfo : EIATTR_EXIT_INSTR_OFFSETS
	.align		4
        /*0040*/ 	.byte	0x04, 0x1c
        /*0042*/ 	.short	(.L_17 - .L_16)


	//   ....[0]....
.L_16:
        /*0044*/ 	.word	0x00000290


	//   ....[1]....
        /*0048*/ 	.word	0x000002b0


	//----- nvinfo : EIATTR_REQNTID
	.align		4
.L_17:
        /*004c*/ 	.byte	0x04, 0x10
        /*004e*/ 	.short	(.L_19 - .L_18)
.L_18:
        /*0050*/ 	.word	0x00000080
        /*0054*/ 	.word	0x00000001
        /*0058*/ 	.word	0x00000001


	//----- nvinfo : EIATTR_CBANK_PARAM_SIZE
	.align		4
.L_19:
        /*005c*/ 	.byte	0x03, 0x19
        /*005e*/ 	.short	0x0014


	//----- nvinfo : EIATTR_PARAM_CBANK
	.align		4
        /*0060*/ 	.byte	0x04, 0x0a
        /*0062*/ 	.short	(.L_21 - .L_20)
	.align		4
.L_20:
        /*0064*/ 	.word	index@(.nv.constant0.triton_poi_fused_mul_sigmoid_0)
        /*0068*/ 	.short	0x0210
        /*006a*/ 	.short	0x0014


	//----- nvinfo : EIATTR_SW_WAR
	.align		4
.L_21:
        /*006c*/ 	.byte	0x04, 0x36
        /*006e*/ 	.short	(.L_23 - .L_22)
.L_22:
        /*0070*/ 	.word	0x00000008
.L_23:


//--------------------- .nv.callgraph             --------------------------
	.section	.nv.callgraph,"",@"SHT_CUDA_CALLGRAPH"
	.align	4
	.sectionentsize	8
	.align		4
        /*0000*/ 	.word	0x00000000
	.align		4
        /*0004*/ 	.word	0xffffffff
	.align		4
        /*0008*/ 	.word	0x00000000
	.align		4
        /*000c*/ 	.word	0xfffffffe
	.align		4
        /*0010*/ 	.word	0x00000000
	.align		4
        /*0014*/ 	.word	0xfffffffd
	.align		4
        /*0018*/ 	.word	0x00000000
	.align		4
        /*001c*/ 	.word	0xfffffffc


//--------------------- .text.triton_poi_fused_mul_sigmoid_0 --------------------------
	.section	.text.triton_poi_fused_mul_sigmoid_0,"ax",@progbits
	.align	128
        .global         triton_poi_fused_mul_sigmoid_0
        .type           triton_poi_fused_mul_sigmoid_0,@function
        .size           triton_poi_fused_mul_sigmoid_0,(.L_x_1 - triton_poi_fused_mul_sigmoid_0)
        .other          triton_poi_fused_mul_sigmoid_0,@"STO_CUDA_ENTRY STV_DEFAULT"
triton_poi_fused_mul_sigmoid_0:
.text.triton_poi_fused_mul_sigmoid_0:
[----:B------:R-:W0:Y:S02]  /*0000*/  LDC R1, c[0x0][0x28] ;  /* 0x00000a00ff017b82 */ /* 0x000e240000000800 */
[----:B------:R-:W1:Y:S01]  /*0010*/  S2R R0, SR_TID.X ;  /* 0x0000000000007919 */ /* 0x000e620000002100 */
[----:B------:R-:W2:Y:S01]  /*0020*/  LDC.64 R4, c[0x0][0x210] ;  /* 0x00008400ff047b82 */ /* 0x000ea20000000a00 */
[----:B------:R-:W-:Y:S01]  /*0030*/  CS2R R2, SRZ ;  /* 0x0000000000027805 */ /* 0x000fe2000001ff00 */
[----:B------:R-:W-:Y:S01]  /*0040*/  ULDC.64 UR4, c[0x0][0x208] ;  /* 0x0000820000047ab9 */ /* 0x000fe20000000a00 */
[----:B------:R-:W3:Y:S01]  /*0050*/  S2R R7, SR_CTAID.X ;  /* 0x0000000000077919 */ /* 0x000ee20000002500 */
[----:B-1----:R-:W-:-:S04]  /*0060*/  SHF.L.U32 R0, R0, 0x1, RZ ;  /* 0x0000000100007819 */ /* 0x002fc800000006ff */
[----:B------:R-:W-:-:S04]  /*0070*/  LOP3.LUT R0, R0, 0xfe, RZ, 0xc0, !PT ;  /* 0x000000fe00007812 */ /* 0x000fc800078ec0ff */
[----:B---3--:R-:W-:-:S04]  /*0080*/  LEA R7, R7, R0, 0x8 ;  /* 0x0000000007077211 */ /* 0x008fc800078e40ff */
[C---:B------:R-:W-:Y:S01]  /*0090*/  ISETP.GE.AND P0, PT, R7.reuse, 0x100, PT ;  /* 0x000001000700780c */ /* 0x040fe20003f06270 */
[----:B--2---:R-:W-:-:S12]  /*00a0*/  IMAD.WIDE R4, R7, 0x4, R4 ;  /* 0x0000000407047825 */ /* 0x004fd800078e0204 */
[----:B------:R1:W2:Y:S02]  /*00b0*/  @!P0 LDG.E.64 R2, desc[UR4][R4.64] ;  /* 0x0000000404028981 */ /* 0x0002a4000c1e1b00 */
[----:B-1----:R-:W1:Y:S02]  /*00c0*/  LDC.64 R4, c[0x0][0x218] ;  /* 0x00008600ff047b82 */ /* 0x002e640000000a00 */
[----:B-1----:R-:W-:-:S04]  /*00d0*/  IMAD.WIDE R4, R7, 0x4, R4 ;  /* 0x0000000407047825 */ /* 0x002fc800078e0204 */
[----:B--2---:R-:W-:-:S04]  /*00e0*/  FFMA R0, R2, -1.7020000219345092773, RZ ;  /* 0xbfd9db2302007823 */ /* 0x004fc800000000ff */
[----:B------:R-:W-:Y:S01]  /*00f0*/  FMUL R6, R0, 1.4426950216293334961 ;  /* 0x3fb8aa3b00067820 */ /* 0x000fe20000400000 */
[----:B------:R-:W-:-:S04]  /*0100*/  FFMA R0, R3, -1.7020000219345092773, RZ ;  /* 0xbfd9db2303007823 */ /* 0x000fc800000000ff */
[----:B------:R-:W-:Y:S01]  /*0110*/  FMUL R8, R0, 1.4426950216293334961 ;  /* 0x3fb8aa3b00087820 */ /* 0x000fe20000400000 */
[----:B------:R-:W-:-:S04]  /*0120*/  FSETP.GEU.AND P1, PT, R6, -126, PT ;  /* 0xc2fc00000600780b */ /* 0x000fc80003f2e000 */
[----:B------:R-:W-:-:S09]  /*0130*/  FSETP.GEU.AND P2, PT, R8, -126, PT ;  /* 0xc2fc00000800780b */ /* 0x000fd20003f4e000 */
[----:B------:R-:W-:-:S04]  /*0140*/  @!P1 FMUL R6, R6, 0.5 ;  /* 0x3f00000006069820 */ /* 0x000fc80000400000 */
[----:B------:R-:W-:Y:S01]  /*0150*/  @!P2 FMUL R8, R8, 0.5 ;  /* 0x3f0000000808a820 */ /* 0x000fe20000400000 */
[----:B------:R1:W2:Y:S08]  /*0160*/  MUFU.EX2 R0, R6 ;  /* 0x0000000600007308 */ /* 0x0002b00000000800 */
[----:B------:R-:W3:Y:S01]  /*0170*/  MUFU.EX2 R9, R8 ;  /* 0x0000000800097308 */ /* 0x000ee20000000800 */
[----:B-1----:R-:W-:Y:S01]  /*0180*/  HFMA2.MMA R6, -RZ, RZ, 1.625, 0 ;  /* 0x3e800000ff067435 */ /* 0x002fe200000001ff */
[----:B--2---:R-:W-:-:S04]  /*0190*/  @!P1 FMUL R0, R0, R0 ;  /* 0x0000000000009220 */ /* 0x004fc80000400000 */
[----:B------:R-:W-:Y:S01]  /*01a0*/  FADD R0, R0, 1 ;  /* 0x3f80000000007421 */ /* 0x000fe20000000000 */
[----:B---3--:R-:W-:-:S04]  /*01b0*/  @!P2 FMUL R9, R9, R9 ;  /* 0x000000090909a220 */ /* 0x008fc80000400000 */
[----:B------:R-:W-:Y:S01]  /*01c0*/  FSETP.GT.AND P1, PT, R0, 8.50705917302346158658e+37, PT ;  /* 0x7e8000000000780b */ /* 0x000fe20003f24000 */
[----:B------:R-:W-:-:S03]  /*01d0*/  FADD R9, R9, 1 ;  /* 0x3f80000009097421 */ /* 0x000fc60000000000 */
[----:B------:R-:W-:Y:S02]  /*01e0*/  FSEL R11, R6, 1, P1 ;  /* 0x3f800000060b7808 */ /* 0x000fe40000800000 */
[----:B------:R-:W-:-:S04]  /*01f0*/  FSETP.GT.AND P2, PT, R9, 8.50705917302346158658e+37, PT ;  /* 0x7e8000000900780b */ /* 0x000fc80003f44000 */
[----:B------:R-:W-:-:S03]  /*0200*/  FSEL R6, R6, 1, P2 ;  /* 0x3f80000006067808 */ /* 0x000fc60001000000 */
[----:B------:R-:W-:-:S06]  /*0210*/  @P1 FMUL R0, R0, 0.25 ;  /* 0x3e80000000001820 */ /* 0x000fcc0000400000 */
[----:B------:R-:W1:Y:S01]  /*0220*/  MUFU.RCP R0, R0 ;  /* 0x0000000000007308 */ /* 0x000e620000001000 */
[----:B------:R-:W-:-:S07]  /*0230*/  @P2 FMUL R9, R9, 0.25 ;  /* 0x3e80000009092820 */ /* 0x000fce0000400000 */
[----:B------:R-:W2:Y:S01]  /*0240*/  MUFU.RCP R9, R9 ;  /* 0x0000000900097308 */ /* 0x000ea20000001000 */
[----:B-1----:R-:W-:-:S04]  /*0250*/  FMUL R11, R0, R11 ;  /* 0x0000000b000b7220 */ /* 0x002fc80000400000 */
[----:B------:R-:W-:Y:S01]  /*0260*/  FMUL R2, R11, R2 ;  /* 0x000000020b027220 */ /* 0x000fe20000400000 */
[----:B--2---:R-:W-:-:S04]  /*0270*/  FMUL R6, R9, R6 ;  /* 0x0000000609067220 */ /* 0x004fc80000400000 */
[----:B------:R-:W-:Y:S01]  /*0280*/  FMUL R3, R6, R3 ;  /* 0x0000000306037220 */ /* 0x000fe20000400000 */
[----:B------:R-:W-:Y:S06]  /*0290*/  @P0 EXIT ;  /* 0x000000000000094d */ /* 0x000fec0003800000 */
[----:B------:R-:W-:Y:S01]  /*02a0*/  STG.E.64 desc[UR4][R4.64], R2 ;  /* 0x0000000204007986 */ /* 0x000fe2000c101b04 */
[----:B------:R-:W-:Y:S05]  /*02b0*/  EXIT ;  /* 0x000000000000794d */ /* 0x000fea0003800000 */
.L_x_0:
[----:B------:R-:W-:-:S00]  /*02c0*/  BRA `(.L_x_0) ;  /* 0xfffffffc00fc7947 */ /* 0x000fc0000383ffff */
[----:B------:R-:W-:-:S00]  /*02d0*/  NOP ;  /* 0x0000000000007918 */ /* 0x000fc00000000000 */
        /* <DEDUP_REMOVED lines=10> */
.L_x_1:


//--------------------- .nv.constant0.triton_poi_fused_mul_sigmoid_0 --------------------------
	.section	.nv.constant0.triton_poi_fused_mul_sigmoid_0,"a",@progbits
	.sectionflags	@""
	.align	4
.nv.constant0.triton_poi_fused_mul_sigmoid_0:
	.zero		548
